//
// Generated by NVIDIA NVVM Compiler
//
// Compiler Build ID: CL-36424714
// Cuda compilation tools, release 13.0, V13.0.88
// Based on NVVM 20.0.0
//

.version 9.0
.target sm_100
.address_size 64

	// .globl	_Z18gaussianBlurKernelyPfii
.const .align 4 .b8 d_gaussianKernel[36] = {0, 0, 128, 61, 0, 0, 0, 62, 0, 0, 128, 61, 0, 0, 0, 62, 0, 0, 128, 62, 0, 0, 0, 62, 0, 0, 128, 61, 0, 0, 0, 62, 0, 0, 128, 61};

.visible .entry _Z18gaussianBlurKernelyPfii(
	.param .u64 _Z18gaussianBlurKernelyPfii_param_0,
	.param .u64 .ptr .align 1 _Z18gaussianBlurKernelyPfii_param_1,
	.param .u32 _Z18gaussianBlurKernelyPfii_param_2,
	.param .u32 _Z18gaussianBlurKernelyPfii_param_3
)
{
	.reg .pred 	%p<4>;
	.reg .b32 	%r<18>;
	.reg .b32 	%f<67>;
	.reg .b64 	%rd<6>;

	ld.param.u64 	%rd1, [_Z18gaussianBlurKernelyPfii_param_0];
	ld.param.u64 	%rd2, [_Z18gaussianBlurKernelyPfii_param_1];
	ld.param.u32 	%r3, [_Z18gaussianBlurKernelyPfii_param_2];
	ld.param.u32 	%r4, [_Z18gaussianBlurKernelyPfii_param_3];
	mov.u32 	%r6, %ctaid.x;
	mov.u32 	%r7, %ntid.x;
	mov.u32 	%r8, %tid.x;
	mad.lo.s32 	%r1, %r6, %r7, %r8;
	mov.u32 	%r9, %ctaid.y;
	mov.u32 	%r10, %ntid.y;
	mov.u32 	%r11, %tid.y;
	mad.lo.s32 	%r12, %r9, %r10, %r11;
	setp.ge.s32 	%p1, %r1, %r3;
	setp.ge.s32 	%p2, %r12, %r4;
	or.pred  	%p3, %p1, %p2;
	@%p3 bra 	$L__BB0_2;
	add.s32 	%r13, %r1, -1;
	cvt.rn.f32.s32 	%f1, %r13;
	add.f32 	%f2, %f1, 0f3F000000;
	add.s32 	%r14, %r12, -1;
	cvt.rn.f32.s32 	%f3, %r14;
	add.f32 	%f4, %f3, 0f3F000000;
	tex.2d.v4.f32.f32 	{%f5, %f6, %f7, %f8}, [%rd1, {%f2, %f4}];
	ld.const.f32 	%f9, [d_gaussianKernel];
	fma.rn.f32 	%f10, %f5, %f9, 0f00000000;
	cvt.rn.f32.s32 	%f11, %r1;
	add.f32 	%f12, %f11, 0f3F000000;
	tex.2d.v4.f32.f32 	{%f13, %f14, %f15, %f16}, [%rd1, {%f12, %f4}];
	ld.const.f32 	%f17, [d_gaussianKernel+4];
	fma.rn.f32 	%f18, %f13, %f17, %f10;
	add.s32 	%r15, %r1, 1;
	cvt.rn.f32.s32 	%f19, %r15;
	add.f32 	%f20, %f19, 0f3F000000;
	tex.2d.v4.f32.f32 	{%f21, %f22, %f23, %f24}, [%rd1, {%f20, %f4}];
	ld.const.f32 	%f25, [d_gaussianKernel+8];
	fma.rn.f32 	%f26, %f21, %f25, %f18;
	cvt.rn.f32.u32 	%f27, %r12;
	add.f32 	%f28, %f27, 0f3F000000;
	tex.2d.v4.f32.f32 	{%f29, %f30, %f31, %f32}, [%rd1, {%f2, %f28}];
	ld.const.f32 	%f33, [d_gaussianKernel+12];
	fma.rn.f32 	%f34, %f29, %f33, %f26;
	tex.2d.v4.f32.f32 	{%f35, %f36, %f37, %f38}, [%rd1, {%f12, %f28}];
	ld.const.f32 	%f39, [d_gaussianKernel+16];
	fma.rn.f32 	%f40, %f35, %f39, %f34;
	tex.2d.v4.f32.f32 	{%f41, %f42, %f43, %f44}, [%rd1, {%f20, %f28}];
	ld.const.f32 	%f45, [d_gaussianKernel+20];
	fma.rn.f32 	%f46, %f41, %f45, %f40;
	add.s32 	%r16, %r12, 1;
	cvt.rn.f32.u32 	%f47, %r16;
	add.f32 	%f48, %f47, 0f3F000000;
	tex.2d.v4.f32.f32 	{%f49, %f50, %f51, %f52}, [%rd1, {%f2, %f48}];
	ld.const.f32 	%f53, [d_gaussianKernel+24];
	fma.rn.f32 	%f54, %f49, %f53, %f46;
	tex.2d.v4.f32.f32 	{%f55, %f56, %f57, %f58}, [%rd1, {%f12, %f48}];
	ld.const.f32 	%f59, [d_gaussianKernel+28];
	fma.rn.f32 	%f60, %f55, %f59, %f54;
	tex.2d.v4.f32.f32 	{%f61, %f62, %f63, %f64}, [%rd1, {%f20, %f48}];
	cvta.to.global.u64 	%rd3, %rd2;
	ld.const.f32 	%f65, [d_gaussianKernel+32];
	fma.rn.f32 	%f66, %f61, %f65, %f60;
	mad.lo.s32 	%r17, %r3, %r12, %r1;
	mul.wide.s32 	%rd4, %r17, 4;
	add.s64 	%rd5, %rd3, %rd4;
	st.global.f32 	[%rd5], %f66;
$L__BB0_2:
	ret;

}


// ===== COMPILED SASS (sm_100) =====

	.target	sm_100

	.elftype	@"ET_EXEC"


//--------------------- .note.nv.tkinfo           --------------------------
	.section	.note.nv.tkinfo,"",@"SHT_NOTE"
	.sectionflags	@"SHF_NOTE_NV_TKINFO"
	.tkinfo
        /*0018*/ 	.word	0x00000002
        /*0030*/ 	.string	""
        /*0030*/ 	.string	"ptxas"
        /*0030*/ 	.string	"Cuda compilation tools, release 13.0, V13.0.88"
        /*0030*/ 	.string	"Build cuda_13.0.r13.0/compiler.36424714_0"
        /*0030*/ 	.string	"-arch sm_100 -m 64 "



//--------------------- .note.nv.cuinfo           --------------------------
	.section	.note.nv.cuinfo,"",@"SHT_NOTE"
	.sectionflags	@"SHF_NOTE_NV_CUINFO"
        /*0018*/ 	.short	0x0002
        /*001a*/ 	.short	0x0064
        /*001c*/ 	.short	0x0082
	.zero		2


//--------------------- .nv.info                  --------------------------
	.section	.nv.info,"",@"SHT_CUDA_INFO"
	.align	4


	//----- nvinfo : EIATTR_REGCOUNT
	.align		4
        /*0000*/ 	.byte	0x04, 0x2f
        /*0002*/ 	.short	(.L_2 - .L_1)
	.align		4
.L_1:
        /*0004*/ 	.word	index@(_Z18gaussianBlurKernelyPfii)
        /*0008*/ 	.word	0x0000001a


	//----- nvinfo : EIATTR_FRAME_SIZE
	.align		4
.L_2:
        /*000c*/ 	.byte	0x04, 0x11
        /*000e*/ 	.short	(.L_4 - .L_3)
	.align		4
.L_3:
        /*0010*/ 	.word	index@(_Z18gaussianBlurKernelyPfii)
        /*0014*/ 	.word	0x00000000


	//----- nvinfo : EIATTR_MIN_STACK_SIZE
	.align		4
.L_4:
        /*0018*/ 	.byte	0x04, 0x12
        /*001a*/ 	.short	(.L_6 - .L_5)
	.align		4
.L_5:
        /*001c*/ 	.word	index@(_Z18gaussianBlurKernelyPfii)
        /*0020*/ 	.word	0x00000000
.L_6:


//--------------------- .nv.compat                --------------------------
	.section	.nv.compat,"",@"SHT_CUDA_COMPAT_INFO"
	.align	4
        /*0000*/ 	.byte	0x02, 0x09, 0x00, 0x00, 0x02, 0x02, 0x02, 0x00, 0x02, 0x05, 0x05, 0x00, 0x03, 0x07, 0x01, 0x01
        /*0010*/ 	.byte	0x02, 0x03, 0x00, 0x00, 0x02, 0x06, 0x01, 0x00, 0x04, 0x0b, 0x08, 0x00, 0x09, 0x00, 0x00, 0x00
        /*0020*/ 	.byte	0x00, 0x00, 0x00, 0x00


//--------------------- .nv.info._Z18gaussianBlurKernelyPfii --------------------------
	.section	.nv.info._Z18gaussianBlurKernelyPfii,"",@"SHT_CUDA_INFO"
	.sectionflags	@""
	.align	4


	//----- nvinfo : EIATTR_CUDA_API_VERSION
	.align		4
        /*0000*/ 	.byte	0x04, 0x37
        /*0002*/ 	.short	(.L_8 - .L_7)
.L_7:
        /*0004*/ 	.word	0x00000082


	//----- nvinfo : EIATTR_KPARAM_INFO
	.align		4
.L_8:
        /*0008*/ 	.byte	0x04, 0x17
        /*000a*/ 	.short	(.L_10 - .L_9)
.L_9:
        /*000c*/ 	.word	0x00000000
        /*0010*/ 	.short	0x0003
        /*0012*/ 	.short	0x0014
        /*0014*/ 	.byte	0x00, 0xf0, 0x11, 0x00


	//----- nvinfo : EIATTR_KPARAM_INFO
	.align		4
.L_10:
        /*0018*/ 	.byte	0x04, 0x17
        /*001a*/ 	.short	(.L_12 - .L_11)
.L_11:
        /*001c*/ 	.word	0x00000000
        /*0020*/ 	.short	0x0002
        /*0022*/ 	.short	0x0010
        /*0024*/ 	.byte	0x00, 0xf0, 0x11, 0x00


	//----- nvinfo : EIATTR_KPARAM_INFO
	.align		4
.L_12:
        /*0028*/ 	.byte	0x04, 0x17
        /*002a*/ 	.short	(.L_14 - .L_13)
.L_13:
        /*002c*/ 	.word	0x00000000
        /*0030*/ 	.short	0x0001
        /*0032*/ 	.short	0x0008
        /*0034*/ 	.byte	0x00, 0xf5, 0x21, 0x00


	//----- nvinfo : EIATTR_KPARAM_INFO
	.align		4
.L_14:
        /*0038*/ 	.byte	0x04, 0x17
        /*003a*/ 	.short	(.L_16 - .L_15)
.L_15:
        /*003c*/ 	.word	0x00000000
        /*0040*/ 	.short	0x0000
        /*0042*/ 	.short	0x0000
        /*0044*/ 	.byte	0x00, 0xf0, 0x21, 0x00


	//----- nvinfo : EIATTR_SPARSE_MMA_MASK
	.align		4
.L_16:
        /*0048*/ 	.byte	0x03, 0x50
        /*004a*/ 	.short	0x0000


	//----- nvinfo : EIATTR_MAXREG_COUNT
	.align		4
        /*004c*/ 	.byte	0x03, 0x1b
        /*004e*/ 	.short	0x00ff


	//----- nvinfo : EIATTR_MERCURY_ISA_VERSION
	.align		4
        /*0050*/ 	.byte	0x03, 0x5f
        /*0052*/ 	.short	0x0101


	//----- nvinfo : EIATTR_VRC_CTA_INIT_COUNT
	.align		4
        /*0054*/ 	.byte	0x02, 0x4a
	.zero		1
	.zero		1


	//----- nvinfo : EIATTR_EXIT_INSTR_OFFSETS
	.align		4
        /*0058*/ 	.byte	0x04, 0x1c
        /*005a*/ 	.short	(.L_18 - .L_17)


	//   ....[0]....
.L_17:
        /*005c*/ 	.word	0x000000c0


	//   ....[1]....
        /*0060*/ 	.word	0x00000490


	//----- nvinfo : EIATTR_CBANK_PARAM_SIZE
	.align		4
.L_18:
        /*0064*/ 	.byte	0x03, 0x19
        /*0066*/ 	.short	0x0018


	//----- nvinfo : EIATTR_PARAM_CBANK
	.align		4
        /*0068*/ 	.byte	0x04, 0x0a
        /*006a*/ 	.short	(.L_20 - .L_19)
	.align		4
.L_19:
        /*006c*/ 	.word	index@(.nv.constant0._Z18gaussianBlurKernelyPfii)
        /*0070*/ 	.short	0x0380
        /*0072*/ 	.short	0x0018


	//----- nvinfo : EIATTR_SW_WAR
	.align		4
.L_20:
        /*0074*/ 	.byte	0x04, 0x36
        /*0076*/ 	.short	(.L_22 - .L_21)
.L_21:
        /*0078*/ 	.word	0x00000008
.L_22:


//--------------------- .nv.callgraph             --------------------------
	.section	.nv.callgraph,"",@"SHT_CUDA_CALLGRAPH"
	.align	4
	.sectionentsize	8
	.align		4
        /*0000*/ 	.word	0x00000000
	.align		4
        /*0004*/ 	.word	0xffffffff
	.align		4
        /*0008*/ 	.word	0x00000000
	.align		4
        /*000c*/ 	.word	0xfffffffe
	.align		4
        /*0010*/ 	.word	0x00000000
	.align		4
        /*0014*/ 	.word	0xfffffffd
	.align		4
        /*0018*/ 	.word	0x00000000
	.align		4
        /*001c*/ 	.word	0xfffffffc


//--------------------- .nv.constant3             --------------------------
	.section	.nv.constant3,"a",@progbits
	.align	4
.nv.constant3:
	.type		d_gaussianKernel,@object
	.size		d_gaussianKernel,(.L_0 - d_gaussianKernel)
d_gaussianKernel:
        /*0000*/ 	.byte	0x00, 0x00, 0x80, 0x3d, 0x00, 0x00, 0x00, 0x3e, 0x00, 0x00, 0x80, 0x3d, 0x00, 0x00, 0x00, 0x3e
        /*0010*/ 	.byte	0x00, 0x00, 0x80, 0x3e, 0x00, 0x00, 0x00, 0x3e, 0x00, 0x00, 0x80, 0x3d, 0x00, 0x00, 0x00, 0x3e
        /*0020*/ 	.byte	0x00, 0x00, 0x80, 0x3d
.L_0:


//--------------------- .text._Z18gaussianBlurKernelyPfii --------------------------
	.section	.text._Z18gaussianBlurKernelyPfii,"ax",@progbits
	.align	128
        .global         _Z18gaussianBlurKernelyPfii
        .type           _Z18gaussianBlurKernelyPfii,@function
        .size           _Z18gaussianBlurKernelyPfii,(.L_x_1 - _Z18gaussianBlurKernelyPfii)
        .other          _Z18gaussianBlurKernelyPfii,@"STO_CUDA_ENTRY STV_DEFAULT"
_Z18gaussianBlurKernelyPfii:
.text._Z18gaussianBlurKernelyPfii:
[----:B------:R-:W-:Y:S01]  /*0000*/  LDC R1, c[0x0][0x37c] ;  /* 0x0000df00ff017b82 */ /* 0x000fe20000000800 */
[----:B------:R-:W0:Y:S07]  /*0010*/  S2R R0, SR_TID.Y ;  /* 0x0000000000007919 */ /* 0x000e2e0000002200 */
[----:B------:R-:W1:Y:S01]  /*0020*/  LDC R6, c[0x0][0x360] ;  /* 0x0000d800ff067b82 */ /* 0x000e620000000800 */
[----:B------:R-:W2:Y:S01]  /*0030*/  LDCU.64 UR6, c[0x0][0x390] ;  /* 0x00007200ff0677ac */ /* 0x000ea20008000a00 */
[----:B------:R-:W1:Y:S06]  /*0040*/  S2R R3, SR_TID.X ;  /* 0x0000000000037919 */ /* 0x000e6c0000002100 */
[----:B------:R-:W0:Y:S08]  /*0050*/  S2UR UR5, SR_CTAID.Y ;  /* 0x00000000000579c3 */ /* 0x000e300000002600 */
[----:B------:R-:W0:Y:S08]  /*0060*/  LDC R7, c[0x0][0x364] ;  /* 0x0000d900ff077b82 */ /* 0x000e300000000800 */
[----:B------:R-:W1:Y:S01]  /*0070*/  S2UR UR4, SR_CTAID.X ;  /* 0x00000000000479c3 */ /* 0x000e620000002500 */
[----:B0-----:R-:W-:-:S05]  /*0080*/  IMAD R7, R7, UR5, R0 ;  /* 0x0000000507077c24 */ /* 0x001fca000f8e0200 */
[----:B--2---:R-:W-:Y:S01]  /*0090*/  ISETP.GE.AND P0, PT, R7, UR7, PT ;  /* 0x0000000707007c0c */ /* 0x004fe2000bf06270 */
[----:B-1----:R-:W-:-:S05]  /*00a0*/  IMAD R6, R6, UR4, R3 ;  /* 0x0000000406067c24 */ /* 0x002fca000f8e0203 */
[----:B------:R-:W-:-:S13]  /*00b0*/  ISETP.GE.OR P0, PT, R6, UR6, P0 ;  /* 0x0000000606007c0c */ /* 0x000fda0008706670 */
[----:B------:R-:W-:Y:S05]  /*00c0*/  @P0 EXIT ;  /* 0x000000000000094d */ /* 0x000fea0003800000 */
[----:B------:R-:W0:Y:S01]  /*00d0*/  LDCU UR4, c[0x0][0x380] ;  /* 0x00007000ff0477ac */ /* 0x000e220008000800 */
[C---:B------:R-:W-:Y:S01]  /*00e0*/  IADD3 R2, PT, PT, R7.reuse, -0x1, RZ ;  /* 0xffffffff07027810 */ /* 0x040fe20007ffe0ff */
[----:B------:R-:W-:Y:S01]  /*00f0*/  HFMA2 R8, -RZ, RZ, -3, 0 ;  /* 0xc2000000ff087431 */ /* 0x000fe200000001ff */
[C---:B------:R-:W-:Y:S01]  /*0100*/  IADD3 R0, PT, PT, R6.reuse, -0x1, RZ ;  /* 0xffffffff06007810 */ /* 0x040fe20007ffe0ff */
[----:B------:R-:W-:Y:S01]  /*0110*/  UMOV UR5, URZ ;  /* 0x000000ff00057c82 */ /* 0x000fe20008000000 */
[----:B------:R-:W-:Y:S01]  /*0120*/  I2FP.F32.S32 R21, R2 ;  /* 0x0000000200157245 */ /* 0x000fe20000201400 */
[----:B------:R-:W-:Y:S01]  /*0130*/  VIADD R9, R7, 0x1 ;  /* 0x0000000107097836 */ /* 0x000fe20000000000 */
[----:B------:R-:W-:Y:S02]  /*0140*/  I2FP.F32.S32 R0, R0 ;  /* 0x0000000000007245 */ /* 0x000fe40000201400 */
[----:B------:R-:W-:Y:S01]  /*0150*/  I2FP.F32.S32 R3, R6 ;  /* 0x0000000600037245 */ /* 0x000fe20000201400 */
[----:B------:R-:W-:Y:S01]  /*0160*/  FADD R21, R21, 0.5 ;  /* 0x3f00000015157421 */ /* 0x000fe20000000000 */
[----:B------:R-:W-:Y:S01]  /*0170*/  IADD3 R4, PT, PT, R6, 0x1, RZ ;  /* 0x0000000106047810 */ /* 0x000fe20007ffe0ff */
[----:B------:R-:W-:Y:S01]  /*0180*/  FADD R20, R0, 0.5 ;  /* 0x3f00000000147421 */ /* 0x000fe20000000000 */
[----:B------:R-:W-:Y:S01]  /*0190*/  I2FP.F32.U32 R5, R7 ;  /* 0x0000000700057245 */ /* 0x000fe20000201000 */
[----:B------:R-:W-:Y:S01]  /*01a0*/  FADD R2, R3, 0.5 ;  /* 0x3f00000003027421 */ /* 0x000fe20000000000 */
[----:B------:R-:W-:-:S02]  /*01b0*/  MOV R3, R21 ;  /* 0x0000001500037202 */ /* 0x000fc40000000f00 */
[----:B------:R-:W-:Y:S01]  /*01c0*/  I2FP.F32.S32 R4, R4 ;  /* 0x0000000400047245 */ /* 0x000fe20000201400 */
[----:B0-----:R-:W5:Y:S01]  /*01d0*/  TEX.LL RZ, R0, R20, R8, UR4, 2D, 0x1 ;  /* 0x28ff040814007f60 */ /* 0x001f6200089e01ff */
[----:B------:R-:W-:Y:S01]  /*01e0*/  MOV R23, R21 ;  /* 0x0000001500177202 */ /* 0x000fe20000000f00 */
[----:B------:R-:W-:Y:S01]  /*01f0*/  FADD R5, R5, 0.5 ;  /* 0x3f00000005057421 */ /* 0x000fe20000000000 */
[----:B------:R-:W5:Y:S01]  /*0200*/  TEX.LL RZ, R3, R2, R8, UR4, 2D, 0x1 ;  /* 0x28ff040802037f60 */ /* 0x000f6200089e01ff */
[----:B------:R-:W-:Y:S01]  /*0210*/  FADD R22, R4, 0.5 ;  /* 0x3f00000004167421 */ /* 0x000fe20000000000 */
[----:B------:R-:W-:Y:S01]  /*0220*/  MOV R4, R20 ;  /* 0x0000001400047202 */ /* 0x000fe20000000f00 */
[----:B------:R-:W-:Y:S01]  /*0230*/  IMAD.MOV.U32 R12, RZ, RZ, R2 ;  /* 0x000000ffff0c7224 */ /* 0x000fe200078e0002 */
[-C--:B------:R-:W-:Y:S01]  /*0240*/  MOV R19, R5.reuse ;  /* 0x0000000500137202 */ /* 0x080fe20000000f00 */
[----:B------:R-:W5:Y:S01]  /*0250*/  TEX.LL RZ, R23, R22, R8, UR4, 2D, 0x1 ;  /* 0x28ff040816177f60 */ /* 0x000f6200089e01ff */
[----:B------:R-:W-:Y:S01]  /*0260*/  MOV R17, R5 ;  /* 0x0000000500117202 */ /* 0x000fe20000000f00 */
[----:B------:R-:W-:Y:S01]  /*0270*/  IMAD.MOV.U32 R16, RZ, RZ, R22 ;  /* 0x000000ffff107224 */ /* 0x000fe200078e0016 */
[----:B------:R-:W-:Y:S01]  /*0280*/  I2FP.F32.U32 R9, R9 ;  /* 0x0000000900097245 */ /* 0x000fe20000201000 */
[----:B------:R-:W5:Y:S01]  /*0290*/  TEX.LL RZ, R5, R4, R8, UR4, 2D, 0x1 ;  /* 0x28ff040804057f60 */ /* 0x000f6200089e01ff */
[----:B------:R-:W-:-:S02]  /*02a0*/  MOV R18, R2 ;  /* 0x0000000200127202 */ /* 0x000fc40000000f00 */
[----:B------:R-:W-:Y:S01]  /*02b0*/  MOV R14, R20 ;  /* 0x00000014000e7202 */ /* 0x000fe20000000f00 */
[----:B------:R-:W-:Y:S01]  /*02c0*/  FADD R15, R9, 0.5 ;  /* 0x3f000000090f7421 */ /* 0x000fe20000000000 */
[----:B------:R-:W5:Y:S01]  /*02d0*/  TEX.LL RZ, R19, R18, R8, UR4, 2D, 0x1 ;  /* 0x28ff040812137f60 */ /* 0x000f6200089e01ff */
[----:B------:R-:W5:Y:S01]  /*02e0*/  TEX.LL RZ, R17, R16, R8, UR4, 2D, 0x1 ;  /* 0x28ff040810117f60 */ /* 0x000f6200089e01ff */
[----:B------:R-:W-:Y:S02]  /*02f0*/  MOV R10, R22 ;  /* 0x00000016000a7202 */ /* 0x000fe40000000f00 */
[-C--:B------:R-:W-:Y:S01]  /*0300*/  MOV R13, R15.reuse ;  /* 0x0000000f000d7202 */ /* 0x080fe20000000f00 */
[----:B------:R-:W5:Y:S01]  /*0310*/  TEX.LL RZ, R9, R14, R8, UR4, 2D, 0x1 ;  /* 0x28ff04080e097f60 */ /* 0x000f6200089e01ff */
[----:B------:R-:W-:-:S04]  /*0320*/  MOV R11, R15 ;  /* 0x0000000f000b7202 */ /* 0x000fc80000000f00 */
[----:B------:R-:W5:Y:S02]  /*0330*/  TEX.LL RZ, R13, R12, R8, UR4, 2D, 0x1 ;  /* 0x28ff04080c0d7f60 */ /* 0x000f6400089e01ff */
[----:B------:R0:W5:Y:S01]  /*0340*/  TEX.LL RZ, R11, R10, R8, UR4, 2D, 0x1 ;  /* 0x28ff04080a0b7f60 */ /* 0x00016200089e01ff */
[----:B------:R-:W1:Y:S01]  /*0350*/  LDCU.128 UR8, c[0x3][URZ] ;  /* 0x00c00000ff0877ac */ /* 0x000e620008000c00 */
[----:B------:R-:W-:Y:S01]  /*0360*/  IMAD R7, R7, UR6, R6 ;  /* 0x0000000607077c24 */ /* 0x000fe2000f8e0206 */
[----:B------:R-:W2:Y:S01]  /*0370*/  LDCU.128 UR12, c[0x3][0x10] ;  /* 0x00c00200ff0c77ac */ /* 0x000ea20008000c00 */
[----:B------:R-:W3:Y:S01]  /*0380*/  LDCU UR7, c[0x3][0x20] ;  /* 0x00c00400ff0777ac */ /* 0x000ee20008000800 */
[----:B0-----:R-:W0:Y:S01]  /*0390*/  LDCU.64 UR4, c[0x0][0x358] ;  /* 0x00006b00ff0477ac */ /* 0x001e220008000a00 */
[----:B------:R-:W-:-:S04]  /*03a0*/  DEPBAR.LE SB5, 0x7 ;  /* 0x0000d1c00000791a */ /* 0x000fc80000000000 */
[----:B-1----:R-:W-:-:S04]  /*03b0*/  FFMA R0, R0, UR8, RZ ;  /* 0x0000000800007c23 */ /* 0x002fc800080000ff */
[----:B------:R-:W-:Y:S02]  /*03c0*/  FFMA R0, R3, UR9, R0 ;  /* 0x0000000903007c23 */ /* 0x000fe40008000000 */
[----:B------:R-:W1:Y:S01]  /*03d0*/  LDC.64 R2, c[0x0][0x388] ;  /* 0x0000e200ff027b82 */ /* 0x000e620000000a00 */
[----:B------:R-:W-:-:S04]  /*03e0*/  DEPBAR.LE SB5, 0x4 ;  /* 0x0000d1000000791a */ /* 0x000fc80000000000 */
[----:B------:R-:W-:-:S04]  /*03f0*/  FFMA R0, R23, UR10, R0 ;  /* 0x0000000a17007c23 */ /* 0x000fc80008000000 */
[----:B------:R-:W-:-:S04]  /*0400*/  FFMA R0, R5, UR11, R0 ;  /* 0x0000000b05007c23 */ /* 0x000fc80008000000 */
[----:B--2---:R-:W-:Y:S01]  /*0410*/  FFMA R0, R19, UR12, R0 ;  /* 0x0000000c13007c23 */ /* 0x004fe20008000000 */
[----:B------:R-:W-:-:S04]  /*0420*/  DEPBAR.LE SB5, 0x1 ;  /* 0x0000d0400000791a */ /* 0x000fc80000000000 */
[----:B------:R-:W-:-:S04]  /*0430*/  FFMA R0, R17, UR13, R0 ;  /* 0x0000000d11007c23 */ /* 0x000fc80008000000 */
[----:B------:R-:W-:-:S04]  /*0440*/  FFMA R0, R9, UR14, R0 ;  /* 0x0000000e09007c23 */ /* 0x000fc80008000000 */
[----:B------:R-:W-:Y:S01]  /*0450*/  FFMA R0, R13, UR15, R0 ;  /* 0x0000000f0d007c23 */ /* 0x000fe20008000000 */
[----:B-1----:R-:W-:-:S04]  /*0460*/  IMAD.WIDE R2, R7, 0x4, R2 ;  /* 0x0000000407027825 */ /* 0x002fc800078e0202 */
[----:B---3-5:R-:W-:-:S05]  /*0470*/  FFMA R11, R11, UR7, R0 ;  /* 0x000000070b0b7c23 */ /* 0x028fca0008000000 */
[----:B0-----:R-:W-:Y:S01]  /*0480*/  STG.E desc[UR4][R2.64], R11 ;  /* 0x0000000b02007986 */ /* 0x001fe2000c101904 */
[----:B------:R-:W-:Y:S05]  /*0490*/  EXIT ;  /* 0x000000000000794d */ /* 0x000fea0003800000 */
.L_x_0:
[----:B------:R-:W-:-:S00]  /*04a0*/  BRA `(.L_x_0) ;  /* 0xfffffffc00fc7947 */ /* 0x000fc0000383ffff */
[----:B------:R-:W-:-:S00]  /*04b0*/  NOP ;  /* 0x0000000000007918 */ /* 0x000fc00000000000 */
        /* <DEDUP_REMOVED lines=12> */
.L_x_1:


//--------------------- .nv.shared.reserved.0     --------------------------
	.section	.nv.shared.reserved.0,"aw",@nobits
	.weak		__nv_reservedSMEM_offset_0_alias
	.size		__nv_reservedSMEM_offset_0_alias, 0, 64
	.other		__nv_reservedSMEM_offset_0_alias,@"STO_CUDA_RESERVED_SHARED STV_DEFAULT"
__nv_reservedSMEM_offset_0_alias:
	.zero		0
	.zero		64


//--------------------- .nv.constant0._Z18gaussianBlurKernelyPfii --------------------------
	.section	.nv.constant0._Z18gaussianBlurKernelyPfii,"a",@progbits
	.sectionflags	@""
	.align	4
.nv.constant0._Z18gaussianBlurKernelyPfii:
	.zero		920


//--------------------- SYMBOLS --------------------------

	.type		.nv.reservedSmem.offset0,@object
	.size		.nv.reservedSmem.offset0,0x4
